//
// Generated by NVIDIA NVVM Compiler
//
// Compiler Build ID: CL-36424714
// Cuda compilation tools, release 13.0, V13.0.88
// Based on NVVM 20.0.0
//

.version 9.0
.target sm_100
.address_size 64

	// .globl	_Z6mem_bwPfS_S_

.visible .entry _Z6mem_bwPfS_S_(
	.param .u64 .ptr .align 1 _Z6mem_bwPfS_S__param_0,
	.param .u64 .ptr .align 1 _Z6mem_bwPfS_S__param_1,
	.param .u64 .ptr .align 1 _Z6mem_bwPfS_S__param_2
)
{
	.reg .pred 	%p<3>;
	.reg .b32 	%r<10>;
	.reg .b32 	%f<13>;
	.reg .b64 	%rd<11>;

	ld.param.u64 	%rd4, [_Z6mem_bwPfS_S__param_0];
	ld.param.u64 	%rd5, [_Z6mem_bwPfS_S__param_1];
	ld.param.u64 	%rd6, [_Z6mem_bwPfS_S__param_2];
	mov.u32 	%r6, %ctaid.x;
	mov.u32 	%r1, %ntid.x;
	mov.u32 	%r7, %tid.x;
	mad.lo.s32 	%r9, %r6, %r1, %r7;
	setp.gt.s32 	%p1, %r9, 2499999;
	@%p1 bra 	$L__BB0_3;
	mov.u32 	%r8, %nctaid.x;
	mul.lo.s32 	%r3, %r1, %r8;
	cvta.to.global.u64 	%rd1, %rd4;
	cvta.to.global.u64 	%rd2, %rd5;
	cvta.to.global.u64 	%rd3, %rd6;
$L__BB0_2:
	mul.wide.s32 	%rd7, %r9, 16;
	add.s64 	%rd8, %rd1, %rd7;
	ld.global.v4.f32 	{%f1, %f2, %f3, %f4}, [%rd8];
	add.s64 	%rd9, %rd2, %rd7;
	ld.global.v4.f32 	{%f5, %f6, %f7, %f8}, [%rd9];
	add.f32 	%f9, %f1, %f5;
	add.f32 	%f10, %f2, %f6;
	add.f32 	%f11, %f3, %f7;
	add.f32 	%f12, %f4, %f8;
	add.s64 	%rd10, %rd3, %rd7;
	st.global.v4.f32 	[%rd10], {%f9, %f10, %f11, %f12};
	add.s32 	%r9, %r9, %r3;
	setp.lt.s32 	%p2, %r9, 2500000;
	@%p2 bra 	$L__BB0_2;
$L__BB0_3:
	ret;

}


// ===== COMPILED SASS (sm_100) =====

	.target	sm_100

	.elftype	@"ET_EXEC"


//--------------------- .note.nv.tkinfo           --------------------------
	.section	.note.nv.tkinfo,"",@"SHT_NOTE"
	.sectionflags	@"SHF_NOTE_NV_TKINFO"
	.tkinfo
        /*0018*/ 	.word	0x00000002
        /*0030*/ 	.string	""
        /*0030*/ 	.string	"ptxas"
        /*0030*/ 	.string	"Cuda compilation tools, release 13.0, V13.0.88"
        /*0030*/ 	.string	"Build cuda_13.0.r13.0/compiler.36424714_0"
        /*0030*/ 	.string	"-arch sm_100 -m 64 "



//--------------------- .note.nv.cuinfo           --------------------------
	.section	.note.nv.cuinfo,"",@"SHT_NOTE"
	.sectionflags	@"SHF_NOTE_NV_CUINFO"
        /*0018*/ 	.short	0x0002
        /*001a*/ 	.short	0x0064
        /*001c*/ 	.short	0x0082
	.zero		2


//--------------------- .nv.info                  --------------------------
	.section	.nv.info,"",@"SHT_CUDA_INFO"
	.align	4


	//----- nvinfo : EIATTR_REGCOUNT
	.align		4
        /*0000*/ 	.byte	0x04, 0x2f
        /*0002*/ 	.short	(.L_1 - .L_0)
	.align		4
.L_0:
        /*0004*/ 	.word	index@(_Z6mem_bwPfS_S_)
        /*0008*/ 	.word	0x00000016


	//----- nvinfo : EIATTR_FRAME_SIZE
	.align		4
.L_1:
        /*000c*/ 	.byte	0x04, 0x11
        /*000e*/ 	.short	(.L_3 - .L_2)
	.align		4
.L_2:
        /*0010*/ 	.word	index@(_Z6mem_bwPfS_S_)
        /*0014*/ 	.word	0x00000000


	//----- nvinfo : EIATTR_MIN_STACK_SIZE
	.align		4
.L_3:
        /*0018*/ 	.byte	0x04, 0x12
        /*001a*/ 	.short	(.L_5 - .L_4)
	.align		4
.L_4:
        /*001c*/ 	.word	index@(_Z6mem_bwPfS_S_)
        /*0020*/ 	.word	0x00000000
.L_5:


//--------------------- .nv.compat                --------------------------
	.section	.nv.compat,"",@"SHT_CUDA_COMPAT_INFO"
	.align	4
        /*0000*/ 	.byte	0x02, 0x09, 0x00, 0x00, 0x02, 0x02, 0x01, 0x00, 0x02, 0x05, 0x05, 0x00, 0x03, 0x07, 0x01, 0x01
        /*0010*/ 	.byte	0x02, 0x03, 0x00, 0x00, 0x02, 0x06, 0x01, 0x00, 0x04, 0x0b, 0x08, 0x00, 0x09, 0x00, 0x00, 0x00
        /*0020*/ 	.byte	0x00, 0x00, 0x00, 0x00


//--------------------- .nv.info._Z6mem_bwPfS_S_  --------------------------
	.section	.nv.info._Z6mem_bwPfS_S_,"",@"SHT_CUDA_INFO"
	.sectionflags	@""
	.align	4


	//----- nvinfo : EIATTR_CUDA_API_VERSION
	.align		4
        /*0000*/ 	.byte	0x04, 0x37
        /*0002*/ 	.short	(.L_7 - .L_6)
.L_6:
        /*0004*/ 	.word	0x00000082


	//----- nvinfo : EIATTR_KPARAM_INFO
	.align		4
.L_7:
        /*0008*/ 	.byte	0x04, 0x17
        /*000a*/ 	.short	(.L_9 - .L_8)
.L_8:
        /*000c*/ 	.word	0x00000000
        /*0010*/ 	.short	0x0002
        /*0012*/ 	.short	0x0010
        /*0014*/ 	.byte	0x00, 0xf5, 0x21, 0x00


	//----- nvinfo : EIATTR_KPARAM_INFO
	.align		4
.L_9:
        /*0018*/ 	.byte	0x04, 0x17
        /*001a*/ 	.short	(.L_11 - .L_10)
.L_10:
        /*001c*/ 	.word	0x00000000
        /*0020*/ 	.short	0x0001
        /*0022*/ 	.short	0x0008
        /*0024*/ 	.byte	0x00, 0xf5, 0x21, 0x00


	//----- nvinfo : EIATTR_KPARAM_INFO
	.align		4
.L_11:
        /*0028*/ 	.byte	0x04, 0x17
        /*002a*/ 	.short	(.L_13 - .L_12)
.L_12:
        /*002c*/ 	.word	0x00000000
        /*0030*/ 	.short	0x0000
        /*0032*/ 	.short	0x0000
        /*0034*/ 	.byte	0x00, 0xf5, 0x21, 0x00


	//----- nvinfo : EIATTR_SPARSE_MMA_MASK
	.align		4
.L_13:
        /*0038*/ 	.byte	0x03, 0x50
        /*003a*/ 	.short	0x0000


	//----- nvinfo : EIATTR_MAXREG_COUNT
	.align		4
        /*003c*/ 	.byte	0x03, 0x1b
        /*003e*/ 	.short	0x00ff


	//----- nvinfo : EIATTR_MERCURY_ISA_VERSION
	.align		4
        /*0040*/ 	.byte	0x03, 0x5f
        /*0042*/ 	.short	0x0101


	//----- nvinfo : EIATTR_VRC_CTA_INIT_COUNT
	.align		4
        /*0044*/ 	.byte	0x02, 0x4a
	.zero		1
	.zero		1


	//----- nvinfo : EIATTR_EXIT_INSTR_OFFSETS
	.align		4
        /*0048*/ 	.byte	0x04, 0x1c
        /*004a*/ 	.short	(.L_15 - .L_14)


	//   ....[0]....
.L_14:
        /*004c*/ 	.word	0x00000060


	//   ....[1]....
        /*0050*/ 	.word	0x000001a0


	//----- nvinfo : EIATTR_CRS_STACK_SIZE
	.align		4
.L_15:
        /*0054*/ 	.byte	0x04, 0x1e
        /*0056*/ 	.short	(.L_17 - .L_16)
.L_16:
        /*0058*/ 	.word	0x00000000


	//----- nvinfo : EIATTR_CBANK_PARAM_SIZE
	.align		4
.L_17:
        /*005c*/ 	.byte	0x03, 0x19
        /*005e*/ 	.short	0x0018


	//----- nvinfo : EIATTR_PARAM_CBANK
	.align		4
        /*0060*/ 	.byte	0x04, 0x0a
        /*0062*/ 	.short	(.L_19 - .L_18)
	.align		4
.L_18:
        /*0064*/ 	.word	index@(.nv.constant0._Z6mem_bwPfS_S_)
        /*0068*/ 	.short	0x0380
        /*006a*/ 	.short	0x0018


	//----- nvinfo : EIATTR_SW_WAR
	.align		4
.L_19:
        /*006c*/ 	.byte	0x04, 0x36
        /*006e*/ 	.short	(.L_21 - .L_20)
.L_20:
        /*0070*/ 	.word	0x00000008
.L_21:


//--------------------- .nv.callgraph             --------------------------
	.section	.nv.callgraph,"",@"SHT_CUDA_CALLGRAPH"
	.align	4
	.sectionentsize	8
	.align		4
        /*0000*/ 	.word	0x00000000
	.align		4
        /*0004*/ 	.word	0xffffffff
	.align		4
        /*0008*/ 	.word	0x00000000
	.align		4
        /*000c*/ 	.word	0xfffffffe
	.align		4
        /*0010*/ 	.word	0x00000000
	.align		4
        /*0014*/ 	.word	0xfffffffd
	.align		4
        /*0018*/ 	.word	0x00000000
	.align		4
        /*001c*/ 	.word	0xfffffffc


//--------------------- .text._Z6mem_bwPfS_S_     --------------------------
	.section	.text._Z6mem_bwPfS_S_,"ax",@progbits
	.align	128
        .global         _Z6mem_bwPfS_S_
        .type           _Z6mem_bwPfS_S_,@function
        .size           _Z6mem_bwPfS_S_,(.L_x_2 - _Z6mem_bwPfS_S_)
        .other          _Z6mem_bwPfS_S_,@"STO_CUDA_ENTRY STV_DEFAULT"
_Z6mem_bwPfS_S_:
.text._Z6mem_bwPfS_S_:
[----:B------:R-:W-:Y:S01]  /*0000*/  LDC R1, c[0x0][0x37c] ;  /* 0x0000df00ff017b82 */ /* 0x000fe20000000800 */
[----:B------:R-:W0:Y:S07]  /*0010*/  S2R R0, SR_TID.X ;  /* 0x0000000000007919 */ /* 0x000e2e0000002100 */
[----:B------:R-:W0:Y:S08]  /*0020*/  S2UR UR4, SR_CTAID.X ;  /* 0x00000000000479c3 */ /* 0x000e300000002500 */
[----:B------:R-:W0:Y:S02]  /*0030*/  LDC R19, c[0x0][0x360] ;  /* 0x0000d800ff137b82 */ /* 0x000e240000000800 */
[----:B0-----:R-:W-:-:S05]  /*0040*/  IMAD R0, R19, UR4, R0 ;  /* 0x0000000413007c24 */ /* 0x001fca000f8e0200 */
[----:B------:R-:W-:-:S13]  /*0050*/  ISETP.GT.AND P0, PT, R0, 0x26259f, PT ;  /* 0x0026259f0000780c */ /* 0x000fda0003f04270 */
[----:B------:R-:W-:Y:S05]  /*0060*/  @P0 EXIT ;  /* 0x000000000000094d */ /* 0x000fea0003800000 */
[----:B------:R-:W0:Y:S01]  /*0070*/  LDC.64 R10, c[0x0][0x390] ;  /* 0x0000e400ff0a7b82 */ /* 0x000e220000000a00 */
[----:B------:R-:W1:Y:S01]  /*0080*/  LDCU UR4, c[0x0][0x370] ;  /* 0x00006e00ff0477ac */ /* 0x000e620008000800 */
[----:B------:R-:W2:Y:S06]  /*0090*/  LDCU.64 UR6, c[0x0][0x358] ;  /* 0x00006b00ff0677ac */ /* 0x000eac0008000a00 */
[----:B------:R-:W3:Y:S08]  /*00a0*/  LDC.64 R8, c[0x0][0x380] ;  /* 0x0000e000ff087b82 */ /* 0x000ef00000000a00 */
[----:B------:R-:W4:Y:S01]  /*00b0*/  LDC.64 R2, c[0x0][0x388] ;  /* 0x0000e200ff027b82 */ /* 0x000f220000000a00 */
[----:B-1----:R-:W-:-:S07]  /*00c0*/  IMAD R19, R19, UR4, RZ ;  /* 0x0000000413137c24 */ /* 0x002fce000f8e02ff */
.L_x_0:
[----:B----4-:R-:W-:-:S04]  /*00d0*/  IMAD.WIDE R12, R0, 0x10, R2 ;  /* 0x00000010000c7825 */ /* 0x010fc800078e0202 */
[----:B---3--:R-:W-:Y:S02]  /*00e0*/  IMAD.WIDE R16, R0, 0x10, R8 ;  /* 0x0000001000107825 */ /* 0x008fe400078e0208 */
[----:B-12---:R-:W2:Y:S04]  /*00f0*/  LDG.E.128 R12, desc[UR6][R12.64] ;  /* 0x000000060c0c7981 */ /* 0x006ea8000c1e1d00 */
[----:B------:R-:W2:Y:S02]  /*0100*/  LDG.E.128 R4, desc[UR6][R16.64] ;  /* 0x0000000610047981 */ /* 0x000ea4000c1e1d00 */
[----:B--2---:R-:W-:Y:S01]  /*0110*/  FADD R6, R6, R14 ;  /* 0x0000000e06067221 */ /* 0x004fe20000000000 */
[----:B------:R-:W-:Y:S01]  /*0120*/  FADD R7, R7, R15 ;  /* 0x0000000f07077221 */ /* 0x000fe20000000000 */
[----:B------:R-:W-:Y:S01]  /*0130*/  FADD R4, R4, R12 ;  /* 0x0000000c04047221 */ /* 0x000fe20000000000 */
[----:B------:R-:W-:Y:S01]  /*0140*/  FADD R5, R5, R13 ;  /* 0x0000000d05057221 */ /* 0x000fe20000000000 */
[----:B0-----:R-:W-:Y:S01]  /*0150*/  IMAD.WIDE R14, R0, 0x10, R10 ;  /* 0x00000010000e7825 */ /* 0x001fe200078e020a */
[----:B------:R-:W-:-:S04]  /*0160*/  IADD3 R0, PT, PT, R19, R0, RZ ;  /* 0x0000000013007210 */ /* 0x000fc80007ffe0ff */
[----:B------:R1:W-:Y:S01]  /*0170*/  STG.E.128 desc[UR6][R14.64], R4 ;  /* 0x000000040e007986 */ /* 0x0003e2000c101d06 */
[----:B------:R-:W-:-:S13]  /*0180*/  ISETP.GE.AND P0, PT, R0, 0x2625a0, PT ;  /* 0x002625a00000780c */ /* 0x000fda0003f06270 */
[----:B------:R-:W-:Y:S05]  /*0190*/  @!P0 BRA `(.L_x_0) ;  /* 0xfffffffc00cc8947 */ /* 0x000fea000383ffff */
[----:B------:R-:W-:Y:S05]  /*01a0*/  EXIT ;  /* 0x000000000000794d */ /* 0x000fea0003800000 */
.L_x_1:
[----:B------:R-:W-:-:S00]  /*01b0*/  BRA `(.L_x_1) ;  /* 0xfffffffc00fc7947 */ /* 0x000fc0000383ffff */
[----:B------:R-:W-:-:S00]  /*01c0*/  NOP ;  /* 0x0000000000007918 */ /* 0x000fc00000000000 */
        /* <DEDUP_REMOVED lines=11> */
.L_x_2:


//--------------------- .nv.shared.reserved.0     --------------------------
	.section	.nv.shared.reserved.0,"aw",@nobits
	.weak		__nv_reservedSMEM_offset_0_alias
	.size		__nv_reservedSMEM_offset_0_alias, 0, 64
	.other		__nv_reservedSMEM_offset_0_alias,@"STO_CUDA_RESERVED_SHARED STV_DEFAULT"
__nv_reservedSMEM_offset_0_alias:
	.zero		0
	.zero		64


//--------------------- .nv.constant0._Z6mem_bwPfS_S_ --------------------------
	.section	.nv.constant0._Z6mem_bwPfS_S_,"a",@progbits
	.sectionflags	@""
	.align	4
.nv.constant0._Z6mem_bwPfS_S_:
	.zero		920


//--------------------- SYMBOLS --------------------------

	.type		.nv.reservedSmem.offset0,@object
	.size		.nv.reservedSmem.offset0,0x4
